	.headerflags	@"EF_CUDA_TEXMODE_UNIFIED EF_CUDA_64BIT_ADDRESS EF_CUDA_ACCELERATORS EF_CUDA_SM90 EF_CUDA_VIRTUAL_SM(EF_CUDA_SM90)"
	.elftype	@"ET_EXEC"


//--------------------- .nv.info                  --------------------------
	.section	.nv.info,"",@"SHT_CUDA_INFO"
	.align	4


	//----- nvinfo : EIATTR_REGCOUNT
	.align		4
        /*0000*/ 	.byte	0x04, 0x2f
        /*0002*/ 	.short	(.L_3 - .L_2)
	.align		4
.L_2:
        /*0004*/ 	.word	index@(triton_poi_fused__native_batch_norm_legit_no_training_add_relu_0)
        /*0008*/ 	.word	0x00000014


	//----- nvinfo : EIATTR_MIN_STACK_SIZE
	.align		4
.L_3:
        /*000c*/ 	.byte	0x04, 0x12
        /*000e*/ 	.short	(.L_5 - .L_4)
	.align		4
.L_4:
        /*0010*/ 	.word	index@(triton_poi_fused__native_batch_norm_legit_no_training_add_relu_0)
        /*0014*/ 	.word	0x00000000


	//----- nvinfo : EIATTR_FRAME_SIZE
	.align		4
.L_5:
        /*0018*/ 	.byte	0x04, 0x11
        /*001a*/ 	.short	(.L_7 - .L_6)
	.align		4
.L_6:
        /*001c*/ 	.word	index@(triton_poi_fused__native_batch_norm_legit_no_training_add_relu_0)
        /*0020*/ 	.word	0x00000000


	//----- nvinfo : EIATTR_MIN_STACK_SIZE
	.align		4
.L_7:
        /*0024*/ 	.byte	0x04, 0x12
        /*0026*/ 	.short	(.L_9 - .L_8)
	.align		4
.L_8:
        /*0028*/ 	.word	index@(triton_poi_fused__native_batch_norm_legit_no_training_add_relu_0)
        /*002c*/ 	.word	0x00000000
.L_9:


//--------------------- .nv.info.triton_poi_fused__native_batch_norm_legit_no_training_add_relu_0 --------------------------
	.section	.nv.info.triton_poi_fused__native_batch_norm_legit_no_training_add_relu_0,"",@"SHT_CUDA_INFO"
	.sectionflags	@""
	.align	4


	//----- nvinfo : EIATTR_CUDA_API_VERSION
	.align		4
        /*0000*/ 	.byte	0x04, 0x37
        /*0002*/ 	.short	(.L_11 - .L_10)
.L_10:
        /*0004*/ 	.word	0x0000007c


	//----- nvinfo : EIATTR_KPARAM_INFO
	.align		4
.L_11:
        /*0008*/ 	.byte	0x04, 0x17
        /*000a*/ 	.short	(.L_13 - .L_12)
.L_12:
        /*000c*/ 	.word	0x00000000
        /*0010*/ 	.short	0x0006
        /*0012*/ 	.short	0x0030
        /*0014*/ 	.byte	0x00, 0xf0, 0x11, 0x00


	//----- nvinfo : EIATTR_KPARAM_INFO
	.align		4
.L_13:
        /*0018*/ 	.byte	0x04, 0x17
        /*001a*/ 	.short	(.L_15 - .L_14)
.L_14:
        /*001c*/ 	.word	0x00000000
        /*0020*/ 	.short	0x0005
        /*0022*/ 	.short	0x0028
        /*0024*/ 	.byte	0x00, 0xf4, 0x21, 0x00


	//----- nvinfo : EIATTR_KPARAM_INFO
	.align		4
.L_15:
        /*0028*/ 	.byte	0x04, 0x17
        /*002a*/ 	.short	(.L_17 - .L_16)
.L_16:
        /*002c*/ 	.word	0x00000000
        /*0030*/ 	.short	0x0004
        /*0032*/ 	.short	0x0020
        /*0034*/ 	.byte	0x00, 0xf4, 0x21, 0x00


	//----- nvinfo : EIATTR_KPARAM_INFO
	.align		4
.L_17:
        /*0038*/ 	.byte	0x04, 0x17
        /*003a*/ 	.short	(.L_19 - .L_18)
.L_18:
        /*003c*/ 	.word	0x00000000
        /*0040*/ 	.short	0x0003
        /*0042*/ 	.short	0x0018
        /*0044*/ 	.byte	0x00, 0xf4, 0x21, 0x00


	//----- nvinfo : EIATTR_KPARAM_INFO
	.align		4
.L_19:
        /*0048*/ 	.byte	0x04, 0x17
        /*004a*/ 	.short	(.L_21 - .L_20)
.L_20:
        /*004c*/ 	.word	0x00000000
        /*0050*/ 	.short	0x0002
        /*0052*/ 	.short	0x0010
        /*0054*/ 	.byte	0x00, 0xf4, 0x21, 0x00


	//----- nvinfo : EIATTR_KPARAM_INFO
	.align		4
.L_21:
        /*0058*/ 	.byte	0x04, 0x17
        /*005a*/ 	.short	(.L_23 - .L_22)
.L_22:
        /*005c*/ 	.word	0x00000000
        /*0060*/ 	.short	0x0001
        /*0062*/ 	.short	0x0008
        /*0064*/ 	.byte	0x00, 0xf4, 0x21, 0x00


	//----- nvinfo : EIATTR_KPARAM_INFO
	.align		4
.L_23:
        /*0068*/ 	.byte	0x04, 0x17
        /*006a*/ 	.short	(.L_25 - .L_24)
.L_24:
        /*006c*/ 	.word	0x00000000
        /*0070*/ 	.short	0x0000
        /*0072*/ 	.short	0x0000
        /*0074*/ 	.byte	0x00, 0xf4, 0x21, 0x00


	//----- nvinfo : EIATTR_SPARSE_MMA_MASK
	.align		4
.L_25:
        /*0078*/ 	.byte	0x03, 0x50
        /*007a*/ 	.short	0x0000


	//----- nvinfo : EIATTR_MAXREG_COUNT
	.align		4
        /*007c*/ 	.byte	0x03, 0x1b
        /*007e*/ 	.short	0x00ff


	//----- nvinfo : EIATTR_EXIT_INSTR_OFFSETS
	.align		4
        /*0080*/ 	.byte	0x04, 0x1c
        /*0082*/ 	.short	(.L_27 - .L_26)


	//   ....[0]....
.L_26:
        /*0084*/ 	.word	0x00000370


	//   ....[1]....
        /*0088*/ 	.word	0x00000390


	//----- nvinfo : EIATTR_REQNTID
	.align		4
.L_27:
        /*008c*/ 	.byte	0x04, 0x10
        /*008e*/ 	.short	(.L_29 - .L_28)
.L_28:
        /*0090*/ 	.word	0x00000080
        /*0094*/ 	.word	0x00000001
        /*0098*/ 	.word	0x00000001


	//----- nvinfo : EIATTR_CBANK_PARAM_SIZE
	.align		4
.L_29:
        /*009c*/ 	.byte	0x03, 0x19
        /*009e*/ 	.short	0x0034


	//----- nvinfo : EIATTR_PARAM_CBANK
	.align		4
        /*00a0*/ 	.byte	0x04, 0x0a
        /*00a2*/ 	.short	(.L_31 - .L_30)
	.align		4
.L_30:
        /*00a4*/ 	.word	index@(.nv.constant0.triton_poi_fused__native_batch_norm_legit_no_training_add_relu_0)
        /*00a8*/ 	.short	0x0210
        /*00aa*/ 	.short	0x0034


	//----- nvinfo : EIATTR_SW_WAR
	.align		4
.L_31:
        /*00ac*/ 	.byte	0x04, 0x36
        /*00ae*/ 	.short	(.L_33 - .L_32)
.L_32:
        /*00b0*/ 	.word	0x00000008
.L_33:


//--------------------- .nv.callgraph             --------------------------
	.section	.nv.callgraph,"",@"SHT_CUDA_CALLGRAPH"
	.align	4
	.sectionentsize	8
	.align		4
        /*0000*/ 	.word	0x00000000
	.align		4
        /*0004*/ 	.word	0xffffffff
	.align		4
        /*0008*/ 	.word	0x00000000
	.align		4
        /*000c*/ 	.word	0xfffffffe
	.align		4
        /*0010*/ 	.word	0x00000000
	.align		4
        /*0014*/ 	.word	0xfffffffd
	.align		4
        /*0018*/ 	.word	0x00000000
	.align		4
        /*001c*/ 	.word	0xfffffffc


//--------------------- .nv.constant4             --------------------------
	.section	.nv.constant4,"a",@progbits
	.align	8
	.align		8
.nv.constant4:
        /*0000*/ 	.dword	_$_str
	.align		8
        /*0008*/ 	.dword	_$_str_$_2


//--------------------- .text.triton_poi_fused__native_batch_norm_legit_no_training_add_relu_0 --------------------------
	.section	.text.triton_poi_fused__native_batch_norm_legit_no_training_add_relu_0,"ax",@progbits
	.align	128
        .global         triton_poi_fused__native_batch_norm_legit_no_training_add_relu_0
        .type           triton_poi_fused__native_batch_norm_legit_no_training_add_relu_0,@function
        .size           triton_poi_fused__native_batch_norm_legit_no_training_add_relu_0,(.L_x_1 - triton_poi_fused__native_batch_norm_legit_no_training_add_relu_0)
        .other          triton_poi_fused__native_batch_norm_legit_no_training_add_relu_0,@"STO_CUDA_ENTRY STV_DEFAULT"
triton_poi_fused__native_batch_norm_legit_no_training_add_relu_0:
.text.triton_poi_fused__native_batch_norm_legit_no_training_add_relu_0:
[----:B------:R-:W0:Y:S01]  /*0000*/  LDC R1, c[0x0][0x28] ;  /* 0x00000a00ff017b82 */ /* 0x000e220000000800 */
[----:B------:R-:W1:Y:S07]  /*0010*/  S2R R0, SR_TID.X ;  /* 0x0000000000007919 */ /* 0x000e6e0000002100 */
[----:B------:R-:W2:Y:S01]  /*0020*/  LDC.64 R12, c[0x0][0x228] ;  /* 0x00008a00ff0c7b82 */ /* 0x000ea20000000a00 */
[----:B------:R-:W-:Y:S01]  /*0030*/  ULDC.64 UR4, c[0x0][0x208] ;  /* 0x0000820000047ab9 */ /* 0x000fe20000000a00 */
[----:B------:R-:W3:Y:S06]  /*0040*/  S2R R3, SR_CTAID.X ;  /* 0x0000000000037919 */ /* 0x000eec0000002500 */
[----:B------:R-:W4:Y:S08]  /*0050*/  LDC.64 R8, c[0x0][0x218] ;  /* 0x00008600ff087b82 */ /* 0x000f300000000a00 */
[----:B------:R-:W5:Y:S08]  /*0060*/  LDC.64 R10, c[0x0][0x220] ;  /* 0x00008800ff0a7b82 */ /* 0x000f700000000a00 */
[----:B------:R-:W4:Y:S01]  /*0070*/  LDC.64 R14, c[0x0][0x230] ;  /* 0x00008c00ff0e7b82 */ /* 0x000f220000000a00 */
[----:B-1----:R-:W-:-:S07]  /*0080*/  LOP3.LUT R0, R0, 0x7f, RZ, 0xc0, !PT ;  /* 0x0000007f00007812 */ /* 0x002fce00078ec0ff */
[----:B------:R-:W1:Y:S01]  /*0090*/  LDC.64 R16, c[0x0][0x238] ;  /* 0x00008e00ff107b82 */ /* 0x000e620000000a00 */
[----:B---3--:R-:W-:Y:S02]  /*00a0*/  SHF.R.S32.HI R2, RZ, 0x18, R3 ;  /* 0x00000018ff027819 */ /* 0x008fe40000011403 */
[----:B------:R-:W-:Y:S02]  /*00b0*/  LEA R0, R3, R0, 0x7 ;  /* 0x0000000003007211 */ /* 0x000fe400078e38ff */
[----:B------:R-:W-:Y:S02]  /*00c0*/  SGXT R3, R2, 0x1 ;  /* 0x000000010203781a */ /* 0x000fe40000000200 */
[----:B------:R-:W-:Y:S02]  /*00d0*/  ISETP.GE.AND P0, PT, R0, 0x5400, PT ;  /* 0x000054000000780c */ /* 0x000fe40003f06270 */
[----:B------:R-:W-:-:S04]  /*00e0*/  LEA.HI R3, R3, R0, RZ, 0x8 ;  /* 0x0000000003037211 */ /* 0x000fc800078f40ff */
[----:B------:R-:W-:-:S05]  /*00f0*/  SHF.R.S32.HI R3, RZ, 0x8, R3 ;  /* 0x00000008ff037819 */ /* 0x000fca0000011403 */
[----:B------:R-:W-:-:S05]  /*0100*/  IMAD.HI R2, R3, 0x30c30c31, RZ ;  /* 0x30c30c3103027827 */ /* 0x000fca00078e02ff */
[----:B------:R-:W-:-:S04]  /*0110*/  SHF.R.U32.HI R5, RZ, 0x1f, R2 ;  /* 0x0000001fff057819 */ /* 0x000fc80000011602 */
[----:B------:R-:W-:Y:S01]  /*0120*/  LEA.HI.SX32 R2, R2, R5, 0x1e ;  /* 0x0000000502027211 */ /* 0x000fe200078ff2ff */
[----:B------:R-:W-:Y:S01]  /*0130*/  HFMA2.MMA R6, -RZ, RZ, 0, 0 ;  /* 0x00000000ff067435 */ /* 0x000fe200000001ff */
[----:B------:R-:W3:Y:S03]  /*0140*/  LDC.64 R4, c[0x0][0x210] ;  /* 0x00008400ff047b82 */ /* 0x000ee60000000a00 */
[----:B------:R-:W-:Y:S01]  /*0150*/  IMAD R7, R2, -0x15, R3 ;  /* 0xffffffeb02077824 */ /* 0x000fe200078e0203 */
[----:B------:R-:W-:-:S03]  /*0160*/  CS2R R2, SRZ ;  /* 0x0000000000027805 */ /* 0x000fc6000001ff00 */
[----:B--2---:R-:W-:-:S05]  /*0170*/  IMAD.WIDE R12, R7, 0x4, R12 ;  /* 0x00000004070c7825 */ /* 0x004fca00078e020c */
[----:B------:R2:W3:Y:S01]  /*0180*/  @!P0 LDG.E.EL R2, desc[UR4][R12.64] ;  /* 0x000000040c028981 */ /* 0x0004e2000c2e1900 */
[----:B----4-:R-:W-:-:S04]  /*0190*/  IMAD.WIDE R8, R0, 0x4, R8 ;  /* 0x0000000400087825 */ /* 0x010fc800078e0208 */
[C---:B-----5:R-:W-:Y:S01]  /*01a0*/  IMAD.WIDE R10, R7.reuse, 0x4, R10 ;  /* 0x00000004070a7825 */ /* 0x060fe200078e020a */
[----:B------:R4:W5:Y:S03]  /*01b0*/  @!P0 LDG.E R3, desc[UR4][R8.64] ;  /* 0x0000000408038981 */ /* 0x000966000c1e1900 */
[C---:B0-2---:R-:W-:Y:S01]  /*01c0*/  IMAD.WIDE R12, R7.reuse, 0x4, R14 ;  /* 0x00000004070c7825 */ /* 0x045fe200078e020e */
[----:B------:R-:W5:Y:S03]  /*01d0*/  @!P0 LDG.E.EL R6, desc[UR4][R10.64] ;  /* 0x000000040a068981 */ /* 0x000f66000c2e1900 */
[----:B-1----:R-:W-:Y:S01]  /*01e0*/  IMAD.WIDE R14, R7, 0x4, R16 ;  /* 0x00000004070e7825 */ /* 0x002fe200078e0210 */
[----:B------:R-:W-:Y:S01]  /*01f0*/  HFMA2.MMA R16, -RZ, RZ, 0, 0 ;  /* 0x00000000ff107435 */ /* 0x000fe200000001ff */
[----:B------:R-:W-:-:S06]  /*0200*/  MOV R7, RZ ;  /* 0x000000ff00077202 */ /* 0x000fcc0000000f00 */
[----:B------:R-:W2:Y:S04]  /*0210*/  @!P0 LDG.E.EL R7, desc[UR4][R12.64] ;  /* 0x000000040c078981 */ /* 0x000ea8000c2e1900 */
[----:B------:R-:W2:Y:S01]  /*0220*/  @!P0 LDG.E.EL R16, desc[UR4][R14.64] ;  /* 0x000000040e108981 */ /* 0x000ea2000c2e1900 */
[----:B---3--:R-:W-:Y:S01]  /*0230*/  IMAD.WIDE R4, R0, 0x4, R4 ;  /* 0x0000000400047825 */ /* 0x008fe200078e0204 */
[----:B------:R-:W-:-:S06]  /*0240*/  MOV R0, RZ ;  /* 0x000000ff00007202 */ /* 0x000fcc0000000f00 */
[----:B------:R-:W3:Y:S01]  /*0250*/  @!P0 LDG.E R0, desc[UR4][R4.64] ;  /* 0x0000000404008981 */ /* 0x000ee2000c1e1900 */
[----:B----4-:R-:W-:Y:S01]  /*0260*/  HFMA2.MMA R9, -RZ, RZ, 1.625, 0 ;  /* 0x3e800000ff097435 */ /* 0x010fe200000001ff */
[----:B------:R-:W-:-:S04]  /*0270*/  FADD R2, R2, 9.9999997473787516356e-06 ;  /* 0x3727c5ac02027421 */ /* 0x000fc80000000000 */
[----:B------:R-:W0:Y:S01]  /*0280*/  MUFU.SQRT R8, R2 ;  /* 0x0000000200087308 */ /* 0x000e220000002000 */
[----:B-----5:R-:W-:Y:S01]  /*0290*/  FADD R3, -R6, R3 ;  /* 0x0000000306037221 */ /* 0x020fe20000000100 */
[C---:B0-----:R-:W-:Y:S02]  /*02a0*/  FSETP.GT.AND P1, PT, R8.reuse, 8.50705917302346158658e+37, PT ;  /* 0x7e8000000800780b */ /* 0x041fe40003f24000 */
[----:B------:R-:W-:Y:S02]  /*02b0*/  FSETP.GEU.AND P2, PT, R8, 1.175494350822287508e-38, PT ;  /* 0x008000000800780b */ /* 0x000fe40003f4e000 */
[----:B------:R-:W-:-:S09]  /*02c0*/  FSEL R9, R9, 1, P1 ;  /* 0x3f80000009097808 */ /* 0x000fd20000800000 */
[----:B------:R-:W-:Y:S02]  /*02d0*/  @P1 FMUL R8, R8, 0.25 ;  /* 0x3e80000008081820 */ /* 0x000fe40000400000 */
[----:B------:R-:W-:Y:S02]  /*02e0*/  @!P2 FMUL R9, R9, 16777216 ;  /* 0x4b8000000909a820 */ /* 0x000fe40000400000 */
[----:B------:R-:W-:-:S06]  /*02f0*/  @!P2 FMUL R8, R8, 16777216 ;  /* 0x4b8000000808a820 */ /* 0x000fcc0000400000 */
[----:B------:R-:W0:Y:S02]  /*0300*/  MUFU.RCP R8, R8 ;  /* 0x0000000800087308 */ /* 0x000e240000001000 */
[----:B0-----:R-:W-:-:S04]  /*0310*/  FMUL R6, R8, R9 ;  /* 0x0000000908067220 */ /* 0x001fc80000400000 */
[----:B------:R-:W-:-:S04]  /*0320*/  FMUL R3, R3, R6 ;  /* 0x0000000603037220 */ /* 0x000fc80000400000 */
[----:B--2---:R-:W-:-:S05]  /*0330*/  FFMA R3, R3, R7, R16 ;  /* 0x0000000703037223 */ /* 0x004fca0000000010 */
[----:B------:R-:W-:-:S04]  /*0340*/  FSETP.GEU.AND P1, PT, R3, RZ, PT ;  /* 0x000000ff0300720b */ /* 0x000fc80003f2e000 */
[----:B------:R-:W-:-:S05]  /*0350*/  FSEL R3, R3, RZ, P1 ;  /* 0x000000ff03037208 */ /* 0x000fca0000800000 */
[----:B---3--:R-:W-:Y:S01]  /*0360*/  FADD R3, R3, R0 ;  /* 0x0000000003037221 */ /* 0x008fe20000000000 */
[----:B------:R-:W-:Y:S06]  /*0370*/  @P0 EXIT ;  /* 0x000000000000094d */ /* 0x000fec0003800000 */
[----:B------:R-:W-:Y:S01]  /*0380*/  STG.E desc[UR4][R4.64], R3 ;  /* 0x0000000304007986 */ /* 0x000fe2000c101904 */
[----:B------:R-:W-:Y:S05]  /*0390*/  EXIT ;  /* 0x000000000000794d */ /* 0x000fea0003800000 */
.L_x_0:
[----:B------:R-:W-:-:S00]  /*03a0*/  BRA `(.L_x_0) ;  /* 0xfffffffc00fc7947 */ /* 0x000fc0000383ffff */
[----:B------:R-:W-:-:S00]  /*03b0*/  NOP ;  /* 0x0000000000007918 */ /* 0x000fc00000000000 */
        /* <DEDUP_REMOVED lines=12> */
.L_x_1:


//--------------------- .nv.global.init           --------------------------
	.section	.nv.global.init,"aw",@progbits
.nv.global.init:
	.type		_$_str,@object
	.size		_$_str,(_$_str_$_2 - _$_str)
_$_str:
        /*0000*/ 	.byte	0x5f, 0x5f, 0x43, 0x55, 0x44, 0x41, 0x5f, 0x46, 0x54, 0x5a, 0x00
	.type		_$_str_$_2,@object
	.size		_$_str_$_2,(.L_1 - _$_str_$_2)
_$_str_$_2:
        /*000b*/ 	.byte	0x5f, 0x5f, 0x43, 0x55, 0x44, 0x41, 0x5f, 0x50, 0x52, 0x45, 0x43, 0x5f, 0x53, 0x51, 0x52, 0x54
        /*001b*/ 	.byte	0x00
.L_1:


//--------------------- .nv.constant0.triton_poi_fused__native_batch_norm_legit_no_training_add_relu_0 --------------------------
	.section	.nv.constant0.triton_poi_fused__native_batch_norm_legit_no_training_add_relu_0,"a",@progbits
	.sectionflags	@""
	.align	4
.nv.constant0.triton_poi_fused__native_batch_norm_legit_no_training_add_relu_0:
	.zero		580
